	.headerflags	@"EF_CUDA_TEXMODE_UNIFIED EF_CUDA_64BIT_ADDRESS EF_CUDA_ACCELERATORS EF_CUDA_SM90 EF_CUDA_VIRTUAL_SM(EF_CUDA_SM90)"
	.elftype	@"ET_EXEC"


//--------------------- .nv.info                  --------------------------
	.section	.nv.info,"",@"SHT_CUDA_INFO"
	.align	4


	//----- nvinfo : EIATTR_REGCOUNT
	.align		4
        /*0000*/ 	.byte	0x04, 0x2f
        /*0002*/ 	.short	(.L_1 - .L_0)
	.align		4
.L_0:
        /*0004*/ 	.word	index@(triton_mm)
        /*0008*/ 	.word	0x0000003b


	//----- nvinfo : EIATTR_MIN_STACK_SIZE
	.align		4
.L_1:
        /*000c*/ 	.byte	0x04, 0x12
        /*000e*/ 	.short	(.L_3 - .L_2)
	.align		4
.L_2:
        /*0010*/ 	.word	index@(triton_mm)
        /*0014*/ 	.word	0x00000000


	//----- nvinfo : EIATTR_FRAME_SIZE
	.align		4
.L_3:
        /*0018*/ 	.byte	0x04, 0x11
        /*001a*/ 	.short	(.L_5 - .L_4)
	.align		4
.L_4:
        /*001c*/ 	.word	index@(triton_mm)
        /*0020*/ 	.word	0x00000000


	//----- nvinfo : EIATTR_MIN_STACK_SIZE
	.align		4
.L_5:
        /*0024*/ 	.byte	0x04, 0x12
        /*0026*/ 	.short	(.L_7 - .L_6)
	.align		4
.L_6:
        /*0028*/ 	.word	index@(triton_mm)
        /*002c*/ 	.word	0x00000000
.L_7:


//--------------------- .nv.info.triton_mm        --------------------------
	.section	.nv.info.triton_mm,"",@"SHT_CUDA_INFO"
	.sectionflags	@""
	.align	4


	//----- nvinfo : EIATTR_CUDA_API_VERSION
	.align		4
        /*0000*/ 	.byte	0x04, 0x37
        /*0002*/ 	.short	(.L_9 - .L_8)
.L_8:
        /*0004*/ 	.word	0x0000007c


	//----- nvinfo : EIATTR_KPARAM_INFO
	.align		4
.L_9:
        /*0008*/ 	.byte	0x04, 0x17
        /*000a*/ 	.short	(.L_11 - .L_10)
.L_10:
        /*000c*/ 	.word	0x00000000
        /*0010*/ 	.short	0x0004
        /*0012*/ 	.short	0x0020
        /*0014*/ 	.byte	0x00, 0xf0, 0x11, 0x00


	//----- nvinfo : EIATTR_KPARAM_INFO
	.align		4
.L_11:
        /*0018*/ 	.byte	0x04, 0x17
        /*001a*/ 	.short	(.L_13 - .L_12)
.L_12:
        /*001c*/ 	.word	0x00000000
        /*0020*/ 	.short	0x0003
        /*0022*/ 	.short	0x0018
        /*0024*/ 	.byte	0x00, 0xf0, 0x21, 0x00


	//----- nvinfo : EIATTR_KPARAM_INFO
	.align		4
.L_13:
        /*0028*/ 	.byte	0x04, 0x17
        /*002a*/ 	.short	(.L_15 - .L_14)
.L_14:
        /*002c*/ 	.word	0x00000000
        /*0030*/ 	.short	0x0002
        /*0032*/ 	.short	0x0010
        /*0034*/ 	.byte	0x00, 0xf0, 0x21, 0x00


	//----- nvinfo : EIATTR_KPARAM_INFO
	.align		4
.L_15:
        /*0038*/ 	.byte	0x04, 0x17
        /*003a*/ 	.short	(.L_17 - .L_16)
.L_16:
        /*003c*/ 	.word	0x00000000
        /*0040*/ 	.short	0x0001
        /*0042*/ 	.short	0x0008
        /*0044*/ 	.byte	0x00, 0xf0, 0x21, 0x00


	//----- nvinfo : EIATTR_KPARAM_INFO
	.align		4
.L_17:
        /*0048*/ 	.byte	0x04, 0x17
        /*004a*/ 	.short	(.L_19 - .L_18)
.L_18:
        /*004c*/ 	.word	0x00000000
        /*0050*/ 	.short	0x0000
        /*0052*/ 	.short	0x0000
        /*0054*/ 	.byte	0x00, 0xf0, 0x21, 0x00


	//----- nvinfo : EIATTR_SPARSE_MMA_MASK
	.align		4
.L_19:
        /*0058*/ 	.byte	0x03, 0x50
        /*005a*/ 	.short	0x0000


	//----- nvinfo : EIATTR_MAXREG_COUNT
	.align		4
        /*005c*/ 	.byte	0x03, 0x1b
        /*005e*/ 	.short	0x00ff


	//----- nvinfo : EIATTR_COOP_GROUP_MASK_REGIDS
	.align		4
        /*0060*/ 	.byte	0x04, 0x29
        /*0062*/ 	.short	(.L_21 - .L_20)


	//   ....[0]....
.L_20:
        /*0064*/ 	.word	0xffffffff


	//----- nvinfo : EIATTR_COOP_GROUP_INSTR_OFFSETS
	.align		4
.L_21:
        /*0068*/ 	.byte	0x04, 0x28
        /*006a*/ 	.short	(.L_23 - .L_22)


	//   ....[0]....
.L_22:
        /*006c*/ 	.word	0x00000a30


	//----- nvinfo : EIATTR_EXIT_INSTR_OFFSETS
	.align		4
.L_23:
        /*0070*/ 	.byte	0x04, 0x1c
        /*0072*/ 	.short	(.L_25 - .L_24)


	//   ....[0]....
.L_24:
        /*0074*/ 	.word	0x00000030


	//   ....[1]....
        /*0078*/ 	.word	0x00001930


	//   ....[2]....
        /*007c*/ 	.word	0x00001950


	//----- nvinfo : EIATTR_MAX_THREADS
	.align		4
.L_25:
        /*0080*/ 	.byte	0x04, 0x05
        /*0082*/ 	.short	(.L_27 - .L_26)
.L_26:
        /*0084*/ 	.word	0x00000080
        /*0088*/ 	.word	0x00000001
        /*008c*/ 	.word	0x00000001


	//----- nvinfo : EIATTR_CBANK_PARAM_SIZE
	.align		4
.L_27:
        /*0090*/ 	.byte	0x03, 0x19
        /*0092*/ 	.short	0x0024


	//----- nvinfo : EIATTR_PARAM_CBANK
	.align		4
        /*0094*/ 	.byte	0x04, 0x0a
        /*0096*/ 	.short	(.L_29 - .L_28)
	.align		4
.L_28:
        /*0098*/ 	.word	index@(.nv.constant0.triton_mm)
        /*009c*/ 	.short	0x0210
        /*009e*/ 	.short	0x0024


	//----- nvinfo : EIATTR_SW_WAR
	.align		4
.L_29:
        /*00a0*/ 	.byte	0x04, 0x36
        /*00a2*/ 	.short	(.L_31 - .L_30)
.L_30:
        /*00a4*/ 	.word	0x00000008
.L_31:


//--------------------- .nv.callgraph             --------------------------
	.section	.nv.callgraph,"",@"SHT_CUDA_CALLGRAPH"
	.align	4
	.sectionentsize	8
	.align		4
        /*0000*/ 	.word	0x00000000
	.align		4
        /*0004*/ 	.word	0xffffffff
	.align		4
        /*0008*/ 	.word	0x00000000
	.align		4
        /*000c*/ 	.word	0xfffffffe
	.align		4
        /*0010*/ 	.word	0x00000000
	.align		4
        /*0014*/ 	.word	0xfffffffd
	.align		4
        /*0018*/ 	.word	0x00000000
	.align		4
        /*001c*/ 	.word	0xfffffffc


//--------------------- .text.triton_mm           --------------------------
	.section	.text.triton_mm,"ax",@progbits
	.sectionflags	@"SHF_BARRIERS=1"
	.align	128
        .global         triton_mm
        .type           triton_mm,@function
        .size           triton_mm,(.L_x_2 - triton_mm)
        .other          triton_mm,@"STO_CUDA_ENTRY STV_DEFAULT"
triton_mm:
.text.triton_mm:
[----:B------:R-:W1:Y:S02]  /*0000*/  LDC R1, c[0x0][0x28] ;  /* 0x00000a00ff017b82 */ /* 0x000e640000000800 */
[----:B------:R-:W2:Y:S02]  /*0010*/  LDC R5, c[0x0][0x230] ;  /* 0x00008c00ff057b82 */ /* 0x000ea40000000800 */
[----:B--2---:R-:W-:-:S13]  /*0020*/  LOP3.LUT P0, RZ, R5, 0x3ffffff, RZ, 0xc0, !PT ;  /* 0x03ffffff05ff7812 */ /* 0x004fda000780c0ff */
[----:B------:R-:W-:Y:S05]  /*0030*/  @!P0 EXIT ;  /* 0x000000000000894d */ /* 0x000fea0003800000 */
[----:B------:R-:W2:Y:S01]  /*0040*/  S2R R9, SR_CTAID.X ;  /* 0x0000000000097919 */ /* 0x000ea20000002500 */
[----:B------:R-:W-:Y:S01]  /*0050*/  VIADD R0, R5, 0x3f ;  /* 0x0000003f05007836 */ /* 0x000fe20000000000 */
[----:B------:R-:W3:Y:S01]  /*0060*/  S2UR UR5, SR_CgaCtaId ;  /* 0x00000000000579c3 */ /* 0x000ee20000008800 */
[----:B------:R-:W-:Y:S01]  /*0070*/  UMOV UR4, 0x400 ;  /* 0x0000040000047882 */ /* 0x000fe20000000000 */
[----:B------:R-:W-:Y:S01]  /*0080*/  ULDC.64 UR16, c[0x0][0x208] ;  /* 0x0000820000107ab9 */ /* 0x000fe20000000a00 */
[----:B------:R-:W-:Y:S01]  /*0090*/  IMAD.MOV.U32 R56, RZ, RZ, RZ ;  /* 0x000000ffff387224 */ /* 0x000fe200078e00ff */
[----:B------:R-:W-:Y:S02]  /*00a0*/  SHF.R.S32.HI R3, RZ, 0x1f, R0 ;  /* 0x0000001fff037819 */ /* 0x000fe40000011400 */
[----:B------:R-:W-:Y:S02]  /*00b0*/  CS2R R24, SRZ ;  /* 0x0000000000187805 */ /* 0x000fe4000001ff00 */
[----:B------:R-:W-:-:S02]  /*00c0*/  CS2R R26, SRZ ;  /* 0x00000000001a7805 */ /* 0x000fc4000001ff00 */
[----:B------:R-:W-:Y:S02]  /*00d0*/  CS2R R28, SRZ ;  /* 0x00000000001c7805 */ /* 0x000fe4000001ff00 */
[----:B------:R-:W-:Y:S02]  /*00e0*/  LEA.HI R3, R3, R0, RZ, 0x6 ;  /* 0x0000000003037211 */ /* 0x000fe400078f30ff */
[----:B------:R-:W-:Y:S02]  /*00f0*/  CS2R R34, SRZ ;  /* 0x0000000000227805 */ /* 0x000fe4000001ff00 */
[----:B------:R-:W-:Y:S02]  /*0100*/  CS2R R36, SRZ ;  /* 0x0000000000247805 */ /* 0x000fe4000001ff00 */
[----:B------:R-:W-:Y:S02]  /*0110*/  CS2R R38, SRZ ;  /* 0x0000000000267805 */ /* 0x000fe4000001ff00 */
[----:B------:R-:W-:-:S02]  /*0120*/  CS2R R40, SRZ ;  /* 0x0000000000287805 */ /* 0x000fc4000001ff00 */
[----:B------:R-:W-:Y:S02]  /*0130*/  CS2R R42, SRZ ;  /* 0x00000000002a7805 */ /* 0x000fe4000001ff00 */
[----:B------:R-:W-:Y:S02]  /*0140*/  CS2R R44, SRZ ;  /* 0x00000000002c7805 */ /* 0x000fe4000001ff00 */
[----:B------:R-:W-:Y:S02]  /*0150*/  CS2R R46, SRZ ;  /* 0x00000000002e7805 */ /* 0x000fe4000001ff00 */
[----:B------:R-:W-:Y:S02]  /*0160*/  CS2R R48, SRZ ;  /* 0x0000000000307805 */ /* 0x000fe4000001ff00 */
[----:B------:R-:W-:Y:S02]  /*0170*/  CS2R R50, SRZ ;  /* 0x0000000000327805 */ /* 0x000fe4000001ff00 */
[----:B------:R-:W-:-:S02]  /*0180*/  CS2R R52, SRZ ;  /* 0x0000000000347805 */ /* 0x000fc4000001ff00 */
[----:B------:R-:W-:Y:S01]  /*0190*/  CS2R R54, SRZ ;  /* 0x0000000000367805 */ /* 0x000fe2000001ff00 */
[----:B------:R-:W-:Y:S01]  /*01a0*/  UMOV UR14, 0xffffffff ;  /* 0xffffffff000e7882 */ /* 0x000fe20000000000 */
[----:B---3--:R-:W-:-:S03]  /*01b0*/  UPRMT UR5, UR5, 0x654, UR4 ;  /* 0x0000065405057896 */ /* 0x008fc60008000004 */
[----:B------:R-:W-:Y:S01]  /*01c0*/  UMOV UR4, URZ ;  /* 0x0000003f00047c82 */ /* 0x000fe20008000000 */
[----:B--2---:R-:W-:Y:S02]  /*01d0*/  SHF.R.S32.HI R2, RZ, 0x1f, R9 ;  /* 0x0000001fff027819 */ /* 0x004fe40000011409 */
[-C--:B------:R-:W-:Y:S02]  /*01e0*/  IABS R8, R9.reuse ;  /* 0x0000000900087213 */ /* 0x080fe40000000000 */
[----:B------:R-:W-:Y:S02]  /*01f0*/  LEA.HI R2, R2, R9, RZ, 0x3 ;  /* 0x0000000902027211 */ /* 0x000fe400078f18ff */
[----:B------:R-:W-:Y:S02]  /*0200*/  ISETP.GE.AND P1, PT, R9, RZ, PT ;  /* 0x000000ff0900720c */ /* 0x000fe40003f26270 */
[----:B------:R-:W-:-:S04]  /*0210*/  LOP3.LUT R0, R2, 0xfffffff8, RZ, 0xc0, !PT ;  /* 0xfffffff802007812 */ /* 0x000fc800078ec0ff */
[----:B------:R-:W-:Y:S01]  /*0220*/  LEA.HI.SX32 R3, R3, -R0, 0x1a ;  /* 0x8000000003037211 */ /* 0x000fe200078fd2ff */
[----:B------:R-:W-:-:S03]  /*0230*/  IMAD.IADD R11, R9, 0x1, -R0 ;  /* 0x00000001090b7824 */ /* 0x000fc600078e0a00 */
[----:B------:R-:W-:-:S04]  /*0240*/  VIMNMX R4, R3, 0x8, PT ;  /* 0x0000000803047848 */ /* 0x000fc80003fe0100 */
[-C--:B------:R-:W-:Y:S02]  /*0250*/  IABS R12, R4.reuse ;  /* 0x00000004000c7213 */ /* 0x080fe40000000000 */
[----:B------:R-:W-:Y:S02]  /*0260*/  IABS R10, R4 ;  /* 0x00000004000a7213 */ /* 0x000fe40000000000 */
[----:B------:R-:W2:Y:S03]  /*0270*/  I2F.RP R6, R12 ;  /* 0x0000000c00067306 */ /* 0x000ea60000209400 */
[----:B------:R-:W-:-:S05]  /*0280*/  IMAD.MOV R13, RZ, RZ, -R10 ;  /* 0x000000ffff0d7224 */ /* 0x000fca00078e0a0a */
[----:B--2---:R-:W2:Y:S02]  /*0290*/  MUFU.RCP R6, R6 ;  /* 0x0000000600067308 */ /* 0x004ea40000001000 */
[----:B--2---:R-:W-:Y:S01]  /*02a0*/  VIADD R2, R6, 0xffffffe ;  /* 0x0ffffffe06027836 */ /* 0x004fe20000000000 */
[----:B------:R-:W-:-:S05]  /*02b0*/  IABS R6, R5 ;  /* 0x0000000500067213 */ /* 0x000fca0000000000 */
[----:B------:R2:W3:Y:S08]  /*02c0*/  F2I.FTZ.U32.TRUNC.NTZ R3, R2 ;  /* 0x0000000200037305 */ /* 0x0004f0000021f000 */
[----:B------:R-:W4:Y:S01]  /*02d0*/  I2F.RP R10, R6 ;  /* 0x00000006000a7306 */ /* 0x000f220000209400 */
[----:B--2---:R-:W-:Y:S02]  /*02e0*/  IMAD.MOV.U32 R2, RZ, RZ, RZ ;  /* 0x000000ffff027224 */ /* 0x004fe400078e00ff */
[----:B---3--:R-:W-:-:S04]  /*02f0*/  IMAD.MOV R7, RZ, RZ, -R3 ;  /* 0x000000ffff077224 */ /* 0x008fc800078e0a03 */
[----:B------:R-:W-:-:S04]  /*0300*/  IMAD R7, R7, R12, RZ ;  /* 0x0000000c07077224 */ /* 0x000fc800078e02ff */
[----:B------:R-:W-:Y:S01]  /*0310*/  IMAD.HI.U32 R3, R3, R7, R2 ;  /* 0x0000000703037227 */ /* 0x000fe200078e0002 */
[----:B----4-:R-:W2:Y:S05]  /*0320*/  MUFU.RCP R10, R10 ;  /* 0x0000000a000a7308 */ /* 0x010eaa0000001000 */
[----:B------:R-:W-:-:S04]  /*0330*/  IMAD.HI.U32 R2, R3, R8, RZ ;  /* 0x0000000803027227 */ /* 0x000fc800078e00ff */
[----:B------:R-:W-:Y:S01]  /*0340*/  IMAD R7, R2, R13, R8 ;  /* 0x0000000d02077224 */ /* 0x000fe200078e0208 */
[----:B------:R-:W-:Y:S01]  /*0350*/  IABS R8, R11 ;  /* 0x0000000b00087213 */ /* 0x000fe20000000000 */
[----:B------:R-:W3:Y:S03]  /*0360*/  S2R R2, SR_TID.X ;  /* 0x0000000000027919 */ /* 0x000ee60000002100 */
[----:B------:R-:W-:Y:S01]  /*0370*/  ISETP.GT.U32.AND P0, PT, R12, R7, PT ;  /* 0x000000070c00720c */ /* 0x000fe20003f04070 */
[----:B------:R-:W-:-:S04]  /*0380*/  IMAD.HI.U32 R3, R3, R8, RZ ;  /* 0x0000000803037227 */ /* 0x000fc800078e00ff */
[----:B--2---:R-:W-:Y:S01]  /*0390*/  VIADD R9, R10, 0xffffffe ;  /* 0x0ffffffe0a097836 */ /* 0x004fe20000000000 */
[----:B------:R-:W-:Y:S01]  /*03a0*/  LOP3.LUT R10, RZ, R4, RZ, 0x33, !PT ;  /* 0x00000004ff0a7212 */ /* 0x000fe200078e33ff */
[----:B------:R-:W-:-:S04]  /*03b0*/  IMAD R8, R3, R13, R8 ;  /* 0x0000000d03087224 */ /* 0x000fc800078e0208 */
[----:B------:R-:W2:Y:S01]  /*03c0*/  F2I.FTZ.U32.TRUNC.NTZ R9, R9 ;  /* 0x0000000900097305 */ /* 0x000ea2000021f000 */
[----:B------:R-:W-:Y:S01]  /*03d0*/  ISETP.GT.U32.AND P2, PT, R12, R8, PT ;  /* 0x000000080c00720c */ /* 0x000fe20003f44070 */
[----:B------:R-:W-:-:S05]  /*03e0*/  @!P0 IMAD.IADD R7, R7, 0x1, -R12 ;  /* 0x0000000107078824 */ /* 0x000fca00078e0a0c */
[----:B------:R-:W-:-:S07]  /*03f0*/  ISETP.GT.U32.AND P0, PT, R12, R7, PT ;  /* 0x000000070c00720c */ /* 0x000fce0003f04070 */
[----:B------:R-:W-:Y:S02]  /*0400*/  @!P2 IMAD.IADD R8, R8, 0x1, -R12 ;  /* 0x000000010808a824 */ /* 0x000fe400078e0a0c */
[----:B------:R-:W-:Y:S01]  /*0410*/  @!P2 VIADD R3, R3, 0x1 ;  /* 0x000000010303a836 */ /* 0x000fe20000000000 */
[----:B---3--:R-:W-:-:S03]  /*0420*/  SHF.R.U32.HI R13, RZ, 0x2, R2 ;  /* 0x00000002ff0d7819 */ /* 0x008fc60000011602 */
[----:B------:R-:W-:Y:S01]  /*0430*/  @!P0 IMAD.IADD R7, R7, 0x1, -R12 ;  /* 0x0000000107078824 */ /* 0x000fe200078e0a0c */
[----:B------:R-:W-:Y:S02]  /*0440*/  ISETP.NE.AND P0, PT, R4, RZ, PT ;  /* 0x000000ff0400720c */ /* 0x000fe40003f05270 */
[----:B------:R-:W-:Y:S01]  /*0450*/  SGXT.U32 R13, R13, 0x5 ;  /* 0x000000050d0d781a */ /* 0x000fe20000000000 */
[----:B------:R-:W-:Y:S01]  /*0460*/  @!P1 IMAD.MOV R7, RZ, RZ, -R7 ;  /* 0x000000ffff079224 */ /* 0x000fe200078e0a07 */
[----:B------:R-:W-:Y:S01]  /*0470*/  ISETP.GE.U32.AND P1, PT, R8, R12, PT ;  /* 0x0000000c0800720c */ /* 0x000fe20003f26070 */
[----:B------:R-:W-:Y:S01]  /*0480*/  IMAD.MOV.U32 R8, RZ, RZ, RZ ;  /* 0x000000ffff087224 */ /* 0x000fe200078e00ff */
[----:B------:R-:W-:Y:S02]  /*0490*/  LOP3.LUT R4, R11, R4, RZ, 0x3c, !PT ;  /* 0x000000040b047212 */ /* 0x000fe400078e3cff */
[----:B------:R-:W-:Y:S02]  /*04a0*/  SEL R7, R10, R7, !P0 ;  /* 0x000000070a077207 */ /* 0x000fe40004000000 */
[----:B------:R-:W-:-:S03]  /*04b0*/  ISETP.GE.AND P3, PT, R4, RZ, PT ;  /* 0x000000ff0400720c */ /* 0x000fc60003f66270 */
[----:B------:R-:W-:Y:S02]  /*04c0*/  IMAD.IADD R0, R0, 0x1, R7 ;  /* 0x0000000100007824 */ /* 0x000fe400078e0207 */
[--C-:B--2---:R-:W-:Y:S02]  /*04d0*/  IMAD.MOV R7, RZ, RZ, -R9.reuse ;  /* 0x000000ffff077224 */ /* 0x104fe400078e0a09 */
[----:B------:R-:W-:Y:S02]  /*04e0*/  IMAD.SHL.U32 R0, R0, 0x40, RZ ;  /* 0x0000004000007824 */ /* 0x000fe400078e00ff */
[----:B------:R-:W-:Y:S02]  /*04f0*/  IMAD R7, R7, R6, RZ ;  /* 0x0000000607077224 */ /* 0x000fe400078e02ff */
[----:B------:R-:W-:Y:S01]  /*0500*/  @P1 VIADD R3, R3, 0x1 ;  /* 0x0000000103031836 */ /* 0x000fe20000000000 */
[----:B------:R-:W-:Y:S01]  /*0510*/  LOP3.LUT R11, R0, R13, RZ, 0xfc, !PT ;  /* 0x0000000d000b7212 */ /* 0x000fe200078efcff */
[----:B------:R-:W-:Y:S01]  /*0520*/  IMAD.HI.U32 R8, R9, R7, R8 ;  /* 0x0000000709087227 */ /* 0x000fe200078e0008 */
[----:B------:R-:W-:-:S02]  /*0530*/  LOP3.LUT R14, R0, 0x20, R13, 0xfe, !PT ;  /* 0x00000020000e7812 */ /* 0x000fc400078efe0d */
[----:B------:R-:W-:Y:S01]  /*0540*/  IABS R15, R11 ;  /* 0x0000000b000f7213 */ /* 0x000fe20000000000 */
[----:B------:R-:W-:Y:S01]  /*0550*/  @!P3 IMAD.MOV R3, RZ, RZ, -R3 ;  /* 0x000000ffff03b224 */ /* 0x000fe200078e0a03 */
[----:B------:R-:W-:Y:S02]  /*0560*/  IABS R17, R14 ;  /* 0x0000000e00117213 */ /* 0x000fe40000000000 */
[----:B------:R-:W-:Y:S01]  /*0570*/  ISETP.GE.AND P3, PT, R14, RZ, PT ;  /* 0x000000ff0e00720c */ /* 0x000fe20003f66270 */
[----:B------:R-:W-:Y:S01]  /*0580*/  IMAD.HI.U32 R4, R8, R15, RZ ;  /* 0x0000000f08047227 */ /* 0x000fe200078e00ff */
[----:B------:R-:W-:Y:S02]  /*0590*/  SEL R3, R10, R3, !P0 ;  /* 0x000000030a037207 */ /* 0x000fe40004000000 */
[----:B------:R-:W-:Y:S01]  /*05a0*/  LOP3.LUT R14, RZ, R5, RZ, 0x33, !PT ;  /* 0x00000005ff0e7212 */ /* 0x000fe200078e33ff */
[----:B------:R-:W-:Y:S01]  /*05b0*/  IMAD.HI.U32 R8, R8, R17, RZ ;  /* 0x0000001108087227 */ /* 0x000fe200078e00ff */
[----:B------:R-:W-:-:S03]  /*05c0*/  SHF.R.S32.HI R12, RZ, 0x19, R3 ;  /* 0x00000019ff0c7819 */ /* 0x000fc60000011403 */
[----:B------:R-:W-:Y:S01]  /*05d0*/  IMAD.MOV R4, RZ, RZ, -R4 ;  /* 0x000000ffff047224 */ /* 0x000fe200078e0a04 */
[----:B------:R-:W-:Y:S01]  /*05e0*/  SGXT R12, R12, 0x1 ;  /* 0x000000010c0c781a */ /* 0x000fe20000000200 */
[----:B------:R-:W-:Y:S02]  /*05f0*/  IMAD.MOV R8, RZ, RZ, -R8 ;  /* 0x000000ffff087224 */ /* 0x000fe400078e0a08 */
[C---:B------:R-:W-:Y:S02]  /*0600*/  IMAD R15, R6.reuse, R4, R15 ;  /* 0x00000004060f7224 */ /* 0x040fe400078e020f */
[C---:B------:R-:W-:Y:S01]  /*0610*/  IMAD R17, R6.reuse, R8, R17 ;  /* 0x0000000806117224 */ /* 0x040fe200078e0211 */
[----:B------:R-:W-:Y:S01]  /*0620*/  LOP3.LUT R8, R13, 0x20, RZ, 0xfc, !PT ;  /* 0x000000200d087812 */ /* 0x000fe200078efcff */
[----:B------:R-:W-:Y:S01]  /*0630*/  IMAD.SHL.U32 R4, R3, 0x40, RZ ;  /* 0x0000004003047824 */ /* 0x000fe200078e00ff */
[C---:B------:R-:W-:Y:S02]  /*0640*/  ISETP.GT.U32.AND P1, PT, R6.reuse, R15, PT ;  /* 0x0000000f0600720c */ /* 0x040fe40003f24070 */
[----:B------:R-:W-:-:S02]  /*0650*/  ISETP.GT.U32.AND P2, PT, R6, R17, PT ;  /* 0x000000110600720c */ /* 0x000fc40003f44070 */
[----:B------:R-:W-:Y:S02]  /*0660*/  LOP3.LUT R19, R4, R13, RZ, 0xfc, !PT ;  /* 0x0000000d04137212 */ /* 0x000fe400078efcff */
[----:B------:R-:W-:Y:S02]  /*0670*/  SHF.R.U32.HI R3, RZ, 0x3, R2 ;  /* 0x00000003ff037819 */ /* 0x000fe40000011602 */
[----:B------:R-:W-:Y:S02]  /*0680*/  LEA.HI R7, R12, R19, RZ, 0x6 ;  /* 0x000000130c077211 */ /* 0x000fe400078f30ff */
[----:B------:R-:W-:Y:S02]  /*0690*/  SGXT.U32 R3, R3, 0x4 ;  /* 0x000000040303781a */ /* 0x000fe40000000000 */
[----:B------:R-:W-:Y:S01]  /*06a0*/  LOP3.LUT R7, R7, 0x3fffc0, RZ, 0xc0, !PT ;  /* 0x003fffc007077812 */ /* 0x000fe200078ec0ff */
[--C-:B------:R-:W-:Y:S01]  /*06b0*/  @!P1 IMAD.IADD R15, R15, 0x1, -R6.reuse ;  /* 0x000000010f0f9824 */ /* 0x100fe200078e0a06 */
[----:B------:R-:W-:Y:S01]  /*06c0*/  ISETP.GE.AND P1, PT, R11, RZ, PT ;  /* 0x000000ff0b00720c */ /* 0x000fe20003f26270 */
[----:B------:R-:W-:Y:S01]  /*06d0*/  @!P2 IMAD.IADD R17, R17, 0x1, -R6 ;  /* 0x000000011111a824 */ /* 0x000fe200078e0a06 */
[----:B------:R-:W-:Y:S01]  /*06e0*/  LOP3.LUT R0, R0, R3, RZ, 0xfc, !PT ;  /* 0x0000000300007212 */ /* 0x000fe200078efcff */
[----:B------:R-:W2:Y:S01]  /*06f0*/  LDC.64 R10, c[0x0][0x218] ;  /* 0x00008600ff0a7b82 */ /* 0x000ea20000000a00 */
[----:B------:R-:W-:Y:S01]  /*0700*/  ISETP.GT.U32.AND P0, PT, R6, R15, PT ;  /* 0x0000000f0600720c */ /* 0x000fe20003f04070 */
[----:B------:R-:W-:Y:S01]  /*0710*/  IMAD.SHL.U32 R3, R2, 0x8, RZ ;  /* 0x0000000802037824 */ /* 0x000fe200078e00ff */
[----:B------:R-:W-:Y:S01]  /*0720*/  ISETP.GT.U32.AND P2, PT, R6, R17, PT ;  /* 0x000000110600720c */ /* 0x000fe20003f44070 */
[----:B------:R-:W-:Y:S01]  /*0730*/  IMAD.IADD R19, R19, 0x1, -R7 ;  /* 0x0000000113137824 */ /* 0x000fe200078e0a07 */
[----:B------:R-:W-:-:S02]  /*0740*/  LOP3.LUT R16, R4, 0x20, R13, 0xfe, !PT ;  /* 0x0000002004107812 */ /* 0x000fc400078efe0d */
[----:B------:R-:W-:Y:S02]  /*0750*/  LOP3.LUT R9, R3, 0x18, R2, 0x48, !PT ;  /* 0x0000001803097812 */ /* 0x000fe400078e4802 */
[----:B------:R-:W-:-:S03]  /*0760*/  LEA.HI R12, R12, R16, RZ, 0x6 ;  /* 0x000000100c0c7211 */ /* 0x000fc600078f30ff */
[----:B------:R-:W-:Y:S02]  /*0770*/  IMAD R8, R8, 0x20, R9 ;  /* 0x0000002008087824 */ /* 0x000fe400078e0209 */
[--C-:B------:R-:W-:Y:S01]  /*0780*/  @!P0 IMAD.IADD R15, R15, 0x1, -R6.reuse ;  /* 0x000000010f0f8824 */ /* 0x100fe200078e0a06 */
[----:B------:R-:W-:Y:S01]  /*0790*/  ISETP.NE.AND P0, PT, R5, RZ, PT ;  /* 0x000000ff0500720c */ /* 0x000fe20003f05270 */
[----:B------:R-:W-:Y:S01]  /*07a0*/  @!P2 IMAD.IADD R17, R17, 0x1, -R6 ;  /* 0x000000011111a824 */ /* 0x000fe200078e0a06 */
[----:B------:R-:W-:Y:S01]  /*07b0*/  LEA R33, R8, UR5, 0x1 ;  /* 0x0000000508217c11 */ /* 0x000fe2000f8e08ff */
[----:B------:R-:W3:Y:S01]  /*07c0*/  LDC.64 R6, c[0x0][0x220] ;  /* 0x00008800ff067b82 */ /* 0x000ee20000000a00 */
[----:B------:R-:W-:Y:S02]  /*07d0*/  @!P1 IMAD.MOV R15, RZ, RZ, -R15 ;  /* 0x000000ffff0f9224 */ /* 0x000fe400078e0a0f */
[----:B------:R-:W-:Y:S02]  /*07e0*/  @!P3 IMAD.MOV R17, RZ, RZ, -R17 ;  /* 0x000000ffff11b224 */ /* 0x000fe400078e0a11 */
[----:B------:R-:W-:Y:S01]  /*07f0*/  IMAD R9, R13, 0x20, R9 ;  /* 0x000000200d097824 */ /* 0x000fe200078e0209 */
[----:B------:R-:W-:-:S02]  /*0800*/  LOP3.LUT R13, R12, 0x3fffc0, RZ, 0xc0, !PT ;  /* 0x003fffc00c0d7812 */ /* 0x000fc400078ec0ff */
[----:B------:R-:W-:Y:S02]  /*0810*/  LOP3.LUT R12, R3, 0x18, RZ, 0xc0, !PT ;  /* 0x00000018030c7812 */ /* 0x000fe400078ec0ff */
[----:B------:R-:W-:Y:S01]  /*0820*/  SEL R15, R14, R15, !P0 ;  /* 0x0000000f0e0f7207 */ /* 0x000fe20004000000 */
[----:B------:R-:W-:Y:S01]  /*0830*/  IMAD.IADD R13, R16, 0x1, -R13 ;  /* 0x00000001100d7824 */ /* 0x000fe200078e0a0d */
[----:B------:R-:W-:Y:S01]  /*0840*/  SEL R17, R14, R17, !P0 ;  /* 0x000000110e117207 */ /* 0x000fe20004000000 */
[--C-:B------:R-:W-:Y:S01]  /*0850*/  IMAD R23, R19, 0xc00, R12.reuse ;  /* 0x00000c0013177824 */ /* 0x100fe200078e020c */
[----:B------:R-:W-:Y:S01]  /*0860*/  LEA R31, R9, UR5, 0x1 ;  /* 0x00000005091f7c11 */ /* 0x000fe2000f8e08ff */
[--C-:B------:R-:W-:Y:S02]  /*0870*/  IMAD R19, R15, 0xc00, R12.reuse ;  /* 0x00000c000f137824 */ /* 0x100fe400078e020c */
[--C-:B------:R-:W-:Y:S02]  /*0880*/  IMAD R17, R17, 0xc00, R12.reuse ;  /* 0x00000c0011117824 */ /* 0x100fe400078e020c */
[----:B------:R-:W-:-:S02]  /*0890*/  IMAD R13, R13, 0xc00, R12 ;  /* 0x00000c000d0d7824 */ /* 0x000fc400078e020c */
[----:B--2---:R-:W-:-:S04]  /*08a0*/  IMAD.WIDE R18, R19, 0x2, R10 ;  /* 0x0000000213127825 */ /* 0x004fc800078e020a */
[----:B------:R-:W-:Y:S01]  /*08b0*/  IMAD.WIDE R20, R17, 0x2, R10 ;  /* 0x0000000211147825 */ /* 0x000fe200078e020a */
[----:B------:R-:W-:Y:S01]  /*08c0*/  @!PT LDS RZ, [RZ] ;  /* 0x00000000fffff984 */ /* 0x000fe20000000800 */
[----:B------:R-:W-:Y:S01]  /*08d0*/  @!PT LDS RZ, [RZ] ;  /* 0x00000000fffff984 */ /* 0x000fe20000000800 */
[----:B------:R-:W-:Y:S01]  /*08e0*/  @!PT LDS RZ, [RZ] ;  /* 0x00000000fffff984 */ /* 0x000fe20000000800 */
[----:B------:R2:W-:Y:S01]  /*08f0*/  LDGSTS.E.BYPASS.128 [R31], desc[UR16][R18.64] ;  /* 0x00000000121f7fae */ /* 0x0005e2000b901c50 */
[----:B------:R-:W-:Y:S02]  /*0900*/  IADD3 R10, P2, R18, 0x40, RZ ;  /* 0x00000040120a7810 */ /* 0x000fe40007f5e0ff */
[--C-:B---3--:R-:W-:Y:S01]  /*0910*/  IMAD.WIDE R22, R23, 0x2, R6.reuse ;  /* 0x0000000217167825 */ /* 0x108fe200078e0206 */
[----:B------:R3:W-:Y:S01]  /*0920*/  LDGSTS.E.BYPASS.128 [R33], desc[UR16][R20.64] ;  /* 0x0000000014217fae */ /* 0x0007e2000b901c50 */
[----:B------:R-:W-:Y:S02]  /*0930*/  IADD3 R11, P0, R20, 0x40, RZ ;  /* 0x00000040140b7810 */ /* 0x000fe40007f1e0ff */
[----:B------:R-:W-:Y:S01]  /*0940*/  IMAD.WIDE R6, R13, 0x2, R6 ;  /* 0x000000020d067825 */ /* 0x000fe200078e0206 */
[----:B------:R-:W0:Y:S01]  /*0950*/  LDGDEPBAR ;  /* 0x00000000000079af */ /* 0x000e220000000000 */
[----:B------:R-:W-:-:S02]  /*0960*/  IADD3 R12, P1, R22, 0x40, RZ ;  /* 0x00000040160c7810 */ /* 0x000fc40007f3e0ff */
[----:B------:R-:W-:Y:S01]  /*0970*/  IMAD.X R14, RZ, RZ, R21, P0 ;  /* 0x000000ffff0e7224 */ /* 0x000fe200000e0615 */
[----:B------:R4:W-:Y:S01]  /*0980*/  LDGSTS.E.BYPASS.128 [R31+0x2000], desc[UR16][R22.64] ;  /* 0x02000000161f7fae */ /* 0x0009e2000b901c50 */
[----:B------:R-:W-:Y:S01]  /*0990*/  IADD3 R15, P0, R6, 0x40, RZ ;  /* 0x00000040060f7810 */ /* 0x000fe20007f1e0ff */
[----:B------:R-:W-:Y:S01]  /*09a0*/  IMAD.X R17, RZ, RZ, R19, P2 ;  /* 0x000000ffff117224 */ /* 0x000fe200010e0613 */
[----:B--2---:R-:W-:Y:S01]  /*09b0*/  SHF.R.U32.HI R18, RZ, 0x5, R2 ;  /* 0x00000005ff127819 */ /* 0x004fe20000011602 */
[----:B------:R2:W-:Y:S01]  /*09c0*/  LDGSTS.E.BYPASS.128 [R33+0x2000], desc[UR16][R6.64] ;  /* 0x0200000006217fae */ /* 0x0005e2000b901c50 */
[----:B------:R-:W-:Y:S02]  /*09d0*/  IMAD.X R13, RZ, RZ, R23, P1 ;  /* 0x000000ffff0d7224 */ /* 0x000fe400008e0617 */
[----:B------:R-:W-:Y:S01]  /*09e0*/  IMAD.X R16, RZ, RZ, R7, P0 ;  /* 0x000000ffff107224 */ /* 0x000fe200000e0607 */
[----:B------:R-:W0:Y:S01]  /*09f0*/  LDGDEPBAR ;  /* 0x00000000000079af */ /* 0x000e220000000000 */
[----:B---3--:R-:W-:-:S02]  /*0a00*/  LOP3.LUT R20, R18, 0x7fffffc, RZ, 0xc0, !PT ;  /* 0x07fffffc12147812 */ /* 0x008fc400078ec0ff */
[----:B----4-:R-:W-:Y:S02]  /*0a10*/  CS2R R30, SRZ ;  /* 0x00000000001e7805 */ /* 0x010fe4000001ff00 */
[----:B--2---:R-:W-:-:S07]  /*0a20*/  CS2R R32, SRZ ;  /* 0x0000000000207805 */ /* 0x004fce000001ff00 */
.L_x_0:
[----:B--2---:R-:W2:Y:S01]  /*0a30*/  SHFL.IDX PT, R6, R20, RZ, 0x1f ;  /* 0x00001fff14067589 */ /* 0x004ea200000e0000 */
[----:B------:R-:W-:Y:S01]  /*0a40*/  UIADD3 UR14, UR14, 0x1, URZ ;  /* 0x000000010e0e7890 */ /* 0x000fe2000fffe03f */
[----:B------:R-:W-:-:S04]  /*0a50*/  DEPBAR.LE SB0, 0x0 ;  /* 0x000080000000791a */ /* 0x000fc80000000000 */
[----:B------:R-:W-:Y:S01]  /*0a60*/  UISETP.GE.AND UP0, UPT, UR14, 0x2, UPT ;  /* 0x000000020e00788c */ /* 0x000fe2000bf06270 */
[----:B------:R-:W-:Y:S01]  /*0a70*/  BAR.SYNC.DEFER_BLOCKING 0x0 ;  /* 0x0000000000007b1d */ /* 0x000fe20000010000 */
[----:B------:R-:W-:Y:S01]  /*0a80*/  UIADD3 UR4, UR4, 0x1, URZ ;  /* 0x0000000104047890 */ /* 0x000fe2000fffe03f */
[C---:B------:R-:W-:Y:S01]  /*0a90*/  ISETP.GE.U32.AND P0, PT, R56.reuse, 0xbe0, PT ;  /* 0x00000be03800780c */ /* 0x040fe20003f06070 */
[----:B------:R-:W-:Y:S01]  /*0aa0*/  USEL UR14, UR14, URZ, !UP0 ;  /* 0x0000003f0e0e7287 */ /* 0x000fe2000c000000 */
[----:B------:R-:W-:Y:S02]  /*0ab0*/  IMAD.MOV.U32 R7, RZ, RZ, R17 ;  /* 0x000000ffff077224 */ /* 0x000fe400078e0011 */
[----:B------:R-:W-:Y:S01]  /*0ac0*/  UMOV UR11, 0x80000020 ;  /* 0x80000020000b7882 */ /* 0x000fe20000000000 */
[----:B------:R-:W-:Y:S01]  /*0ad0*/  VIADD R56, R56, 0x20 ;  /* 0x0000002038387836 */ /* 0x000fe20000000000 */
[----:B--2---:R-:W-:Y:S01]  /*0ae0*/  R2UR UR6, R6 ;  /* 0x00000000060672ca */ /* 0x004fe200000e0000 */
[----:B------:R-:W-:Y:S01]  /*0af0*/  IMAD.MOV.U32 R6, RZ, RZ, R10 ;  /* 0x000000ffff067224 */ /* 0x000fe200078e000a */
[----:B------:R-:W-:Y:S01]  /*0b00*/  IADD3 R10, P4, R10, 0x40, RZ ;  /* 0x000000400a0a7810 */ /* 0x000fe20007f9e0ff */
[----:B------:R-:W-:-:S04]  /*0b10*/  WARPGROUP.ARRIVE ;  /* 0x00000000000079c5 */ /* 0x000fc80000000000 */
[----:B------:R-:W-:-:S06]  /*0b20*/  IMAD.X R17, RZ, RZ, R17, P4 ;  /* 0x000000ffff117224 */ /* 0x000fcc00020e0611 */
[----:B------:R-:W-:Y:S02]  /*0b30*/  USHF.L.U32 UR7, UR6, 0x6, URZ ;  /* 0x0000000606077899 */ /* 0x000fe4000800063f */
[----:B------:R-:W-:Y:S02]  /*0b40*/  ULEA UR6, UR14, UR5, 0xc ;  /* 0x000000050e067291 */ /* 0x000fe4000f8e603f */
[----:B------:R-:W-:Y:S02]  /*0b50*/  ULOP3.LUT UR7, UR7, 0xc0, URZ, 0xc0, !UPT ;  /* 0x000000c007077892 */ /* 0x000fe4000f8ec03f */
[----:B------:R-:W-:Y:S02]  /*0b60*/  USHF.R.U32.HI UR8, URZ, 0x4, UR6 ;  /* 0x000000043f087899 */ /* 0x000fe40008011606 */
[----:B------:R-:W-:Y:S02]  /*0b70*/  UIADD3 UR6, UR6, 0x2000, URZ ;  /* 0x0000200006067890 */ /* 0x000fe4000fffe03f */
[----:B------:R-:W-:-:S02]  /*0b80*/  ULOP3.LUT UR8, UR8, 0x3fff, URZ, 0xc0, !UPT ;  /* 0x00003fff08087892 */ /* 0x000fc4000f8ec03f */
[----:B------:R-:W-:Y:S02]  /*0b90*/  USHF.R.U32.HI UR6, URZ, 0x4, UR6 ;  /* 0x000000043f067899 */ /* 0x000fe40008011606 */
[----:B------:R-:W-:Y:S02]  /*0ba0*/  UIADD3 UR12, UP0, UR7, UR8, URZ ;  /* 0x00000008070c7290 */ /* 0x000fe4000ff1e03f */
[----:B------:R-:W-:Y:S02]  /*0bb0*/  ULOP3.LUT UR6, UR6, 0x3fff, URZ, 0xc0, !UPT ;  /* 0x00003fff06067892 */ /* 0x000fe4000f8ec03f */
[----:B------:R-:W-:Y:S02]  /*0bc0*/  UIADD3.X UR13, URZ, URZ, URZ, UP0, !UPT ;  /* 0x0000003f3f0d7290 */ /* 0x000fe400087fe43f */
[----:B------:R-:W-:Y:S02]  /*0bd0*/  ULOP3.LUT UR10, UR6, 0x1000000, URZ, 0xfc, !UPT ;  /* 0x01000000060a7892 */ /* 0x000fe4000f8efc3f */
[----:B------:R-:W-:-:S02]  /*0be0*/  ULOP3.LUT UR8, UR12, 0x1000000, URZ, 0xfc, !UPT ;  /* 0x010000000c087892 */ /* 0x000fc4000f8efc3f */
[----:B------:R-:W-:Y:S01]  /*0bf0*/  ULOP3.LUT UR9, UR13, 0x80000020, URZ, 0xfc, !UPT ;  /* 0x800000200d097892 */ /* 0x000fe2000f8efc3f */
[----:B------:R-:W-:Y:S01]  /*0c00*/  UMOV UR7, URZ ;  /* 0x0000003f00077c82 */ /* 0x000fe20008000000 */
[----:B------:R-:W-:-:S04]  /*0c10*/  UISETP.GE.AND UP0, UPT, UR4, 0x2, UPT ;  /* 0x000000020400788c */ /* 0x000fc8000bf06270 */
[----:B------:R-:W-:-:S03]  /*0c20*/  USEL UR4, UR4, URZ, !UP0 ;  /* 0x0000003f04047287 */ /* 0x000fc6000c000000 */
[----:B------:R-:W-:Y:S01]  /*0c30*/  HGMMA.64x64x16.F32.BF16 R24, gdesc[UR8], R24 ;  /* 0x00e00000081879f0 */ /* 0x000fe20008701818 */
[----:B------:R-:W-:Y:S01]  /*0c40*/  UMOV UR8, 0x1000002 ;  /* 0x0100000200087882 */ /* 0x000fe20000000000 */
[----:B------:R-:W-:Y:S02]  /*0c50*/  UMOV UR9, 0x80000020 ;  /* 0x8000002000097882 */ /* 0x000fe40000000000 */
[----:B------:R-:W-:Y:S02]  /*0c60*/  UIADD3.64 UR10, UR6, UR8, URZ ;  /* 0x00000008060a7297 */ /* 0x000fe4000fffe03f */
[----:B------:R-:W-:Y:S02]  /*0c70*/  UIADD3.64 UR8, UR12, UR8, URZ ;  /* 0x000000080c087297 */ /* 0x000fe4000fffe03f */
[----:B------:R-:W-:-:S06]  /*0c80*/  ULEA UR6, UR4, UR5, 0xc ;  /* 0x0000000504067291 */ /* 0x000fcc000f8e603f */
[----:B------:R-:W-:Y:S02]  /*0c90*/  LEA R19, R9, UR6, 0x1 ;  /* 0x0000000609137c11 */ /* 0x000fe4000f8e08ff */
[----:B------:R-:W-:Y:S01]  /*0ca0*/  LEA R21, R8, UR6, 0x1 ;  /* 0x0000000608157c11 */ /* 0x000fe2000f8e08ff */
[----:B------:R-:W-:Y:S03]  /*0cb0*/  HGMMA.64x64x16.F32.BF16 R24, gdesc[UR8], R24, gsb0 ;  /* 0x00e00000081879f0 */ /* 0x000fe60008001818 */
[----:B------:R-:W-:Y:S02]  /*0cc0*/  WARPGROUP.DEPBAR.LE gsb0, 0x1 ;  /* 0x00008000000079c5 */ /* 0x000fe40000010100 */
[----:B------:R-:W-:Y:S06]  /*0cd0*/  BAR.SYNC.DEFER_BLOCKING 0x0 ;  /* 0x0000000000007b1d */ /* 0x000fec0000010000 */
[----:B------:R-:W-:Y:S01]  /*0ce0*/  @!PT LDS RZ, [RZ] ;  /* 0x00000000fffff984 */ /* 0x000fe20000000800 */
[----:B------:R-:W-:Y:S01]  /*0cf0*/  @!PT LDS RZ, [RZ] ;  /* 0x00000000fffff984 */ /* 0x000fe20000000800 */
[----:B------:R-:W-:Y:S01]  /*0d00*/  @!PT LDS RZ, [RZ] ;  /* 0x00000000fffff984 */ /* 0x000fe20000000800 */
[----:B------:R2:W-:Y:S02]  /*0d10*/  LDGSTS.E.BYPASS.128 [R19], desc[UR16][R6.64], !P0 ;  /* 0x0000000006137fae */ /* 0x0005e4000c101c50 */
[----:B--2---:R-:W-:Y:S01]  /*0d20*/  IMAD.MOV.U32 R6, RZ, RZ, R11 ;  /* 0x000000ffff067224 */ /* 0x004fe200078e000b */
[----:B------:R-:W-:Y:S01]  /*0d30*/  IADD3 R11, P3, R11, 0x40, RZ ;  /* 0x000000400b0b7810 */ /* 0x000fe20007f7e0ff */
[----:B------:R-:W-:-:S04]  /*0d40*/  IMAD.MOV.U32 R7, RZ, RZ, R14 ;  /* 0x000000ffff077224 */ /* 0x000fc800078e000e */
[----:B------:R-:W-:Y:S01]  /*0d50*/  IMAD.X R14, RZ, RZ, R14, P3 ;  /* 0x000000ffff0e7224 */ /* 0x000fe200018e060e */
[----:B------:R2:W-:Y:S04]  /*0d60*/  LDGSTS.E.BYPASS.128 [R21], desc[UR16][R6.64], !P0 ;  /* 0x0000000006157fae */ /* 0x0005e8000c101c50 */
[----:B------:R-:W0:Y:S01]  /*0d70*/  LDGDEPBAR ;  /* 0x00000000000079af */ /* 0x000e220000000000 */
[----:B--2---:R-:W-:Y:S01]  /*0d80*/  IMAD.MOV.U32 R6, RZ, RZ, R12 ;  /* 0x000000ffff067224 */ /* 0x004fe200078e000c */
[----:B------:R-:W-:Y:S01]  /*0d90*/  IADD3 R12, P2, R12, 0x40, RZ ;  /* 0x000000400c0c7810 */ /* 0x000fe20007f5e0ff */
[----:B------:R-:W-:-:S04]  /*0da0*/  IMAD.MOV.U32 R7, RZ, RZ, R13 ;  /* 0x000000ffff077224 */ /* 0x000fc800078e000d */
[----:B------:R-:W-:Y:S01]  /*0db0*/  IMAD.X R13, RZ, RZ, R13, P2 ;  /* 0x000000ffff0d7224 */ /* 0x000fe200010e060d */
[----:B------:R2:W-:Y:S02]  /*0dc0*/  LDGSTS.E.BYPASS.128 [R19+0x2000], desc[UR16][R6.64], !P0 ;  /* 0x0200000006137fae */ /* 0x0005e4000c101c50 */
[----:B--2---:R-:W-:Y:S01]  /*0dd0*/  IMAD.MOV.U32 R6, RZ, RZ, R15 ;  /* 0x000000ffff067224 */ /* 0x004fe200078e000f */
[----:B------:R-:W-:Y:S02]  /*0de0*/  MOV R7, R16 ;  /* 0x0000001000077202 */ /* 0x000fe40000000f00 */
[----:B------:R-:W-:-:S03]  /*0df0*/  IADD3 R15, P1, R15, 0x40, RZ ;  /* 0x000000400f0f7810 */ /* 0x000fc60007f3e0ff */
[----:B------:R2:W-:Y:S02]  /*0e00*/  LDGSTS.E.BYPASS.128 [R21+0x2000], desc[UR16][R6.64], !P0 ;  /* 0x0200000006157fae */ /* 0x0005e4000c101c50 */
[----:B------:R-:W-:Y:S02]  /*0e10*/  IMAD.X R16, RZ, RZ, R16, P1 ;  /* 0x000000ffff107224 */ /* 0x000fe400008e0610 */
[----:B------:R-:W0:Y:S01]  /*0e20*/  LDGDEPBAR ;  /* 0x00000000000079af */ /* 0x000e220000000000 */
[----:B------:R-:W-:Y:S05]  /*0e30*/  @!P0 BRA `(.L_x_0) ;  /* 0xfffffff800fc8947 */ /* 0x000fea000383ffff */
[----:B------:R-:W-:Y:S02]  /*0e40*/  WARPGROUP.DEPBAR.LE gsb0, 0x0 ;  /* 0x00008000000079c5 */ /* 0x000fe40000010000 */
[----:B------:R-:W-:Y:S01]  /*0e50*/  LOP3.LUT R12, R18, 0x3, RZ, 0xc0, !PT ;  /* 0x00000003120c7812 */ /* 0x000fe200078ec0ff */
[----:B------:R-:W-:-:S04]  /*0e60*/  DEPBAR.LE SB0, 0x0 ;  /* 0x000080000000791a */ /* 0x000fc80000000000 */
[----:B--2---:R-:W-:Y:S01]  /*0e70*/  SHF.R.U32.HI R6, RZ, 0x2, R2 ;  /* 0x00000002ff067819 */ /* 0x004fe20000011602 */
[----:B------:R-:W-:Y:S01]  /*0e80*/  IMAD.SHL.U32 R7, R2, 0x2, RZ ;  /* 0x0000000202077824 */ /* 0x000fe200078e00ff */
[----:B------:R-:W-:Y:S01]  /*0e90*/  LOP3.LUT R17, R4, 0x38, R3, 0xf8, !PT ;  /* 0x0000003804117812 */ /* 0x000fe200078ef803 */
[----:B------:R-:W-:Y:S01]  /*0ea0*/  IMAD.SHL.U32 R9, R12, 0x10, RZ ;  /* 0x000000100c097824 */ /* 0x000fe200078e00ff */
[----:B------:R-:W-:Y:S02]  /*0eb0*/  SGXT.U32 R6, R6, 0x3 ;  /* 0x000000030606781a */ /* 0x000fe40000000000 */
[----:B------:R-:W-:Y:S02]  /*0ec0*/  LOP3.LUT R7, R7, 0x6, RZ, 0xc0, !PT ;  /* 0x0000000607077812 */ /* 0x000fe400078ec0ff */
[----:B------:R-:W-:Y:S01]  /*0ed0*/  LOP3.LUT R6, R9, R6, RZ, 0xfc, !PT ;  /* 0x0000000609067212 */ /* 0x000fe200078efcff */
[----:B------:R-:W-:Y:S01]  /*0ee0*/  BAR.SYNC.DEFER_BLOCKING 0x0 ;  /* 0x0000000000007b1d */ /* 0x000fe20000010000 */
[----:B------:R-:W-:-:S03]  /*0ef0*/  ISETP.GE.AND P0, PT, R17, 0x40, PT ;  /* 0x000000401100780c */ /* 0x000fc60003f06270 */
[----:B------:R-:W-:Y:S01]  /*0f00*/  IMAD R8, R6, 0x48, R7 ;  /* 0x0000004806087824 */ /* 0x000fe200078e0207 */
[----:B------:R-:W-:-:S03]  /*0f10*/  ISETP.LT.AND P1, PT, R0, R5, !P0 ;  /* 0x000000050000720c */ /* 0x000fc60004721270 */
[----:B------:R-:W2:Y:S01]  /*0f20*/  LDC.64 R6, c[0x0][0x210] ;  /* 0x00008400ff067b82 */ /* 0x000ea20000000a00 */
[----:B------:R-:W-:-:S05]  /*0f30*/  LEA R8, R8, UR5, 0x2 ;  /* 0x0000000508087c11 */ /* 0x000fca000f8e10ff */
[----:B------:R3:W-:Y:S04]  /*0f40*/  STS.64 [R8], R24 ;  /* 0x0000001808007388 */ /* 0x0007e80000000a00 */
[----:B------:R4:W-:Y:S01]  /*0f50*/  STS.64 [R8+0x900], R26 ;  /* 0x0009001a08007388 */ /* 0x0009e20000000a00 */
[----:B--2---:R-:W-:-:S03]  /*0f60*/  IMAD.WIDE R18, R17, 0x2, R6 ;  /* 0x0000000211127825 */ /* 0x004fc600078e0206 */
[----:B------:R2:W-:Y:S04]  /*0f70*/  STS.64 [R8+0x20], R28 ;  /* 0x0000201c08007388 */ /* 0x0005e80000000a00 */
[----:B------:R5:W-:Y:S01]  /*0f80*/  STS.64 [R8+0x920], R30 ;  /* 0x0009201e08007388 */ /* 0x000be20000000a00 */
[----:B---3--:R-:W-:-:S03]  /*0f90*/  CS2R R24, SRZ ;  /* 0x0000000000187805 */ /* 0x008fc6000001ff00 */
[----:B------:R-:W-:Y:S01]  /*0fa0*/  STS.64 [R8+0x40], R32 ;  /* 0x0000402008007388 */ /* 0x000fe20000000a00 */
[----:B----4-:R-:W-:-:S03]  /*0fb0*/  CS2R R26, SRZ ;  /* 0x00000000001a7805 */ /* 0x010fc6000001ff00 */
[----:B------:R-:W-:Y:S04]  /*0fc0*/  STS.64 [R8+0x940], R34 ;  /* 0x0009402208007388 */ /* 0x000fe80000000a00 */
[----:B------:R3:W-:Y:S04]  /*0fd0*/  STS.64 [R8+0x60], R36 ;  /* 0x0000602408007388 */ /* 0x0007e80000000a00 */
[----:B------:R-:W-:Y:S04]  /*0fe0*/  STS.64 [R8+0x960], R38 ;  /* 0x0009602608007388 */ /* 0x000fe80000000a00 */
[----:B------:R-:W-:Y:S04]  /*0ff0*/  STS.64 [R8+0x80], R40 ;  /* 0x0000802808007388 */ /* 0x000fe80000000a00 */
[----:B------:R-:W-:Y:S04]  /*1000*/  STS.64 [R8+0x980], R42 ;  /* 0x0009802a08007388 */ /* 0x000fe80000000a00 */
[----:B------:R-:W-:Y:S04]  /*1010*/  STS.64 [R8+0xa0], R44 ;  /* 0x0000a02c08007388 */ /* 0x000fe80000000a00 */
[----:B------:R-:W-:Y:S04]  /*1020*/  STS.64 [R8+0x9a0], R46 ;  /* 0x0009a02e08007388 */ /* 0x000fe80000000a00 */
[----:B------:R-:W-:Y:S04]  /*1030*/  STS.64 [R8+0xc0], R48 ;  /* 0x0000c03008007388 */ /* 0x000fe80000000a00 */
[----:B------:R-:W-:Y:S04]  /*1040*/  STS.64 [R8+0x9c0], R50 ;  /* 0x0009c03208007388 */ /* 0x000fe80000000a00 */
[----:B------:R-:W-:Y:S04]  /*1050*/  STS.64 [R8+0xe0], R52 ;  /* 0x0000e03408007388 */ /* 0x000fe80000000a00 */
[----:B------:R4:W-:Y:S01]  /*1060*/  STS.64 [R8+0x9e0], R54 ;  /* 0x0009e03608007388 */ /* 0x0009e20000000a00 */
[----:B------:R-:W-:Y:S01]  /*1070*/  BAR.SYNC.DEFER_BLOCKING 0x0 ;  /* 0x0000000000007b1d */ /* 0x000fe20000010000 */
[----:B------:R-:W-:-:S04]  /*1080*/  LOP3.LUT R16, R0, 0x10, RZ, 0xfc, !PT ;  /* 0x0000001000107812 */ /* 0x000fc800078efcff */
[----:B------:R-:W-:Y:S02]  /*1090*/  ISETP.LT.AND P2, PT, R16, R5, !P0 ;  /* 0x000000051000720c */ /* 0x000fe40004741270 */
[----:B--2---:R-:W-:Y:S02]  /*10a0*/  CS2R R28, SRZ ;  /* 0x00000000001c7805 */ /* 0x004fe4000001ff00 */
[----:B-----5:R-:W-:Y:S01]  /*10b0*/  CS2R R30, SRZ ;  /* 0x00000000001e7805 */ /* 0x020fe2000001ff00 */
[----:B------:R-:W2:Y:S01]  /*10c0*/  @P1 LDG.E.EL.128 R24, desc[UR16][R18.64] ;  /* 0x0000001012181981 */ /* 0x000ea2000c2e1d00 */
[----:B---3--:R-:W-:-:S07]  /*10d0*/  LOP3.LUT R36, R0, 0x20, RZ, 0xfc, !PT ;  /* 0x0000002000247812 */ /* 0x008fce00078efcff */
[----:B------:R-:W3:Y:S01]  /*10e0*/  @P2 LDG.E.EL.128 R28, desc[UR16][R18.64] ;  /* 0x00000010121c2981 */ /* 0x000ee2000c2e1d00 */
[----:B------:R-:W-:Y:S02]  /*10f0*/  ISETP.LT.AND P3, PT, R36, R5, !P0 ;  /* 0x000000052400720c */ /* 0x000fe40004761270 */
[----:B----4-:R-:W-:Y:S02]  /*1100*/  CS2R R8, SRZ ;  /* 0x0000000000087805 */ /* 0x010fe4000001ff00 */
[----:B------:R-:W-:Y:S02]  /*1110*/  CS2R R10, SRZ ;  /* 0x00000000000a7805 */ /* 0x000fe4000001ff00 */
[----:B------:R-:W-:-:S07]  /*1120*/  LOP3.LUT R38, R0, 0x30, RZ, 0xfc, !PT ;  /* 0x0000003000267812 */ /* 0x000fce00078efcff */
[----:B------:R-:W4:Y:S01]  /*1130*/  @P3 LDG.E.EL.128 R8, desc[UR16][R18.64] ;  /* 0x0000001012083981 */ /* 0x000f22000c2e1d00 */
[----:B------:R-:W-:Y:S02]  /*1140*/  ISETP.LT.AND P0, PT, R38, R5, !P0 ;  /* 0x000000052600720c */ /* 0x000fe40004701270 */
[----:B------:R-:W-:Y:S02]  /*1150*/  CS2R R4, SRZ ;  /* 0x0000000000047805 */ /* 0x000fe4000001ff00 */
[----:B------:R-:W-:-:S09]  /*1160*/  CS2R R6, SRZ ;  /* 0x0000000000067805 */ /* 0x000fd2000001ff00 */
[----:B------:R5:W4:Y:S01]  /*1170*/  @P0 LDG.E.EL.128 R4, desc[UR16][R18.64] ;  /* 0x0000001012040981 */ /* 0x000b22000c2e1d00 */
[----:B------:R-:W-:Y:S01]  /*1180*/  SHF.R.U32.HI R2, RZ, 0x3, R2 ;  /* 0x00000003ff027819 */ /* 0x000fe20000011602 */
[----:B------:R-:W-:Y:S01]  /*1190*/  IMAD.SHL.U32 R13, R12, 0x4, RZ ;  /* 0x000000040c0d7824 */ /* 0x000fe200078e00ff */
[----:B------:R-:W-:Y:S01]  /*11a0*/  LOP3.LUT R3, R3, 0x38, RZ, 0xc0, !PT ;  /* 0x0000003803037812 */ /* 0x000fe200078ec0ff */
[----:B------:R-:W-:Y:S01]  /*11b0*/  IMAD R0, R0, 0x40, R17 ;  /* 0x0000004000007824 */ /* 0x000fe200078e0211 */
[----:B------:R-:W-:-:S04]  /*11c0*/  SGXT.U32 R2, R2, 0x2 ;  /* 0x000000020202781a */ /* 0x000fc80000000000 */
[----:B------:R-:W-:-:S05]  /*11d0*/  LOP3.LUT R2, R13, R2, RZ, 0xfc, !PT ;  /* 0x000000020d027212 */ /* 0x000fca00078efcff */
[----:B------:R-:W-:Y:S02]  /*11e0*/  IMAD R2, R2, 0x48, R3 ;  /* 0x0000004802027824 */ /* 0x000fe400078e0203 */
[--C-:B------:R-:W-:Y:S02]  /*11f0*/  IMAD R3, R36, 0x40, R17.reuse ;  /* 0x0000004024037824 */ /* 0x100fe400078e0211 */
[--C-:B------:R-:W-:Y:S01]  /*1200*/  IMAD R36, R38, 0x40, R17.reuse ;  /* 0x0000004026247824 */ /* 0x100fe200078e0211 */
[----:B------:R-:W-:Y:S01]  /*1210*/  LEA R37, R2, UR5, 0x2 ;  /* 0x0000000502257c11 */ /* 0x000fe2000f8e10ff */
[----:B------:R-:W-:-:S04]  /*1220*/  IMAD R2, R16, 0x40, R17 ;  /* 0x0000004010027824 */ /* 0x000fc800078e0211 */
[----:B------:R-:W2:Y:S04]  /*1230*/  LDS.128 R32, [R37] ;  /* 0x0000000025207984 */ /* 0x000ea80000000c00 */
[----:B------:R-:W2:Y:S04]  /*1240*/  LDS.128 R20, [R37+0x10] ;  /* 0x0000100025147984 */ /* 0x000ea80000000c00 */
[----:B------:R-:W2:Y:S04]  /*1250*/  LDS.128 R12, [R37+0x1200] ;  /* 0x00120000250c7984 */ /* 0x000ea80000000c00 */
[----:B-----5:R-:W5:Y:S01]  /*1260*/  LDS.128 R16, [R37+0x1210] ;  /* 0x0012100025107984 */ /* 0x020f620000000c00 */
[C---:B--2---:R-:W-:Y:S01]  /*1270*/  PRMT R38, R24.reuse, 0x7632, R38 ;  /* 0x0000763218267816 */ /* 0x044fe20000000026 */
[----:B------:R-:W-:Y:S01]  /*1280*/  IMAD.U32 R39, R24, 0x10000, RZ ;  /* 0x0001000018277824 */ /* 0x000fe200078e00ff */
[C---:B------:R-:W-:Y:S01]  /*1290*/  PRMT R24, R25.reuse, 0x7632, R24 ;  /* 0x0000763219187816 */ /* 0x040fe20000000018 */
[----:B------:R-:W-:Y:S01]  /*12a0*/  IMAD.U32 R25, R25, 0x10000, RZ ;  /* 0x0001000019197824 */ /* 0x000fe200078e00ff */
[----:B------:R-:W-:Y:S01]  /*12b0*/  PRMT R41, R26, 0x7632, R41 ;  /* 0x000076321a297816 */ /* 0x000fe20000000029 */
[----:B------:R-:W-:-:S02]  /*12c0*/  IMAD.U32 R40, R38, 0x10000, RZ ;  /* 0x0001000026287824 */ /* 0x000fc400078e00ff */
[----:B-1----:R-:W-:Y:S01]  /*12d0*/  FADD R39, R32, R39 ;  /* 0x0000002720277221 */ /* 0x002fe20000000000 */
[----:B------:R-:W-:Y:S01]  /*12e0*/  IMAD.U32 R43, R26, 0x10000, RZ ;  /* 0x000100001a2b7824 */ /* 0x000fe200078e00ff */
[C---:B------:R-:W-:Y:S01]  /*12f0*/  PRMT R42, R27.reuse, 0x7632, R42 ;  /* 0x000076321b2a7816 */ /* 0x040fe2000000002a */
[----:B------:R-:W-:Y:S02]  /*1300*/  IMAD.U32 R45, R27, 0x10000, RZ ;  /* 0x000100001b2d7824 */ /* 0x000fe400078e00ff */
[----:B------:R-:W-:Y:S01]  /*1310*/  FADD R38, R34, R25 ;  /* 0x0000001922267221 */ /* 0x000fe20000000000 */
[----:B------:R-:W-:Y:S02]  /*1320*/  IMAD.U32 R32, R24, 0x10000, RZ ;  /* 0x0001000018207824 */ /* 0x000fe400078e00ff */
[----:B------:R-:W-:Y:S01]  /*1330*/  FADD R40, R33, R40 ;  /* 0x0000002821287221 */ /* 0x000fe20000000000 */
[----:B------:R-:W1:Y:S01]  /*1340*/  LDS.128 R24, [R37+0x2400] ;  /* 0x0024000025187984 */ /* 0x000e620000000c00 */
[----:B------:R-:W-:-:S02]  /*1350*/  IMAD.U32 R44, R41, 0x10000, RZ ;  /* 0x00010000292c7824 */ /* 0x000fc400078e00ff */
[----:B------:R-:W-:Y:S01]  /*1360*/  FADD R41, R35, R32 ;  /* 0x0000002023297221 */ /* 0x000fe20000000000 */
[----:B------:R-:W-:Y:S01]  /*1370*/  FADD R43, R20, R43 ;  /* 0x0000002b142b7221 */ /* 0x000fe20000000000 */
[----:B------:R-:W-:Y:S01]  /*1380*/  IMAD.U32 R46, R42, 0x10000, RZ ;  /* 0x000100002a2e7824 */ /* 0x000fe200078e00ff */
[----:B------:R-:W2:Y:S01]  /*1390*/  LDS.128 R32, [R37+0x2410] ;  /* 0x0024100025207984 */ /* 0x000ea20000000c00 */
[----:B---3--:R-:W-:Y:S01]  /*13a0*/  PRMT R20, R28, 0x7632, R20 ;  /* 0x000076321c147816 */ /* 0x008fe20000000014 */
[----:B------:R-:W-:Y:S01]  /*13b0*/  FADD R44, R21, R44 ;  /* 0x0000002c152c7221 */ /* 0x000fe20000000000 */
[----:B------:R-:W-:Y:S01]  /*13c0*/  PRMT R21, R29, 0x7632, R21 ;  /* 0x000076321d157816 */ /* 0x000fe20000000015 */
[----:B------:R-:W-:Y:S01]  /*13d0*/  FADD R42, R22, R45 ;  /* 0x0000002d162a7221 */ /* 0x000fe20000000000 */
[--C-:B------:R-:W-:Y:S01]  /*13e0*/  FADD R45, R23, R46.reuse ;  /* 0x0000002e172d7221 */ /* 0x100fe20000000000 */
[----:B------:R-:W-:Y:S01]  /*13f0*/  IMAD.U32 R23, R28, 0x10000, RZ ;  /* 0x000100001c177824 */ /* 0x000fe200078e00ff */
[----:B------:R-:W-:Y:S01]  /*1400*/  PRMT R46, R30, 0x7632, R46 ;  /* 0x000076321e2e7816 */ /* 0x000fe2000000002e */
[----:B------:R-:W-:Y:S01]  /*1410*/  IMAD.U32 R20, R20, 0x10000, RZ ;  /* 0x0001000014147824 */ /* 0x000fe200078e00ff */
[----:B------:R-:W-:Y:S01]  /*1420*/  SHF.L.U32 R51, R30, 0x10, RZ ;  /* 0x000000101e337819 */ /* 0x000fe200000006ff */
[----:B------:R-:W-:Y:S01]  /*1430*/  IMAD.U32 R49, R29, 0x10000, RZ ;  /* 0x000100001d317824 */ /* 0x000fe200078e00ff */
[----:B------:R-:W-:Y:S01]  /*1440*/  PRMT R47, R31, 0x7632, R47 ;  /* 0x000076321f2f7816 */ /* 0x000fe2000000002f */
[----:B------:R-:W-:-:S02]  /*1450*/  IMAD.U32 R48, R21, 0x10000, RZ ;  /* 0x0001000015307824 */ /* 0x000fc400078e00ff */
[----:B------:R-:W-:Y:S01]  /*1460*/  FADD R29, R12, R23 ;  /* 0x000000170c1d7221 */ /* 0x000fe20000000000 */
[----:B------:R-:W-:Y:S02]  /*1470*/  IMAD.U32 R53, R31, 0x10000, RZ ;  /* 0x000100001f357824 */ /* 0x000fe400078e00ff */
[----:B------:R-:W-:Y:S01]  /*1480*/  FADD R30, R13, R20 ;  /* 0x000000140d1e7221 */ /* 0x000fe20000000000 */
[----:B------:R-:W-:Y:S01]  /*1490*/  FADD R28, R14, R49 ;  /* 0x000000310e1c7221 */ /* 0x000fe20000000000 */
[----:B------:R-:W3:Y:S01]  /*14a0*/  LDS.128 R20, [R37+0x3600] ;  /* 0x0036000025147984 */ /* 0x000ee20000000c00 */
[----:B------:R-:W-:Y:S01]  /*14b0*/  FADD R31, R15, R48 ;  /* 0x000000300f1f7221 */ /* 0x000fe20000000000 */
[----:B------:R-:W-:Y:S02]  /*14c0*/  IMAD.U32 R48, R46, 0x10000, RZ ;  /* 0x000100002e307824 */ /* 0x000fe400078e00ff */
[----:B-----5:R-:W-:Y:S01]  /*14d0*/  FADD R46, R16, R51 ;  /* 0x00000033102e7221 */ /* 0x020fe20000000000 */
[----:B------:R5:W3:Y:S01]  /*14e0*/  LDS.128 R12, [R37+0x3610] ;  /* 0x00361000250c7984 */ /* 0x000ae20000000c00 */
[----:B------:R-:W-:-:S02]  /*14f0*/  IMAD.U32 R50, R47, 0x10000, RZ ;  /* 0x000100002f327824 */ /* 0x000fc400078e00ff */
[----:B------:R-:W-:Y:S01]  /*1500*/  FADD R49, R17, R48 ;  /* 0x0000003011317221 */ /* 0x000fe20000000000 */
[C---:B----4-:R-:W-:Y:S01]  /*1510*/  PRMT R16, R8.reuse, 0x7632, R16 ;  /* 0x0000763208107816 */ /* 0x050fe20000000010 */
[----:B------:R-:W-:Y:S01]  /*1520*/  IMAD.U32 R17, R8, 0x10000, RZ ;  /* 0x0001000008117824 */ /* 0x000fe200078e00ff */
[----:B------:R-:W-:Y:S01]  /*1530*/  PRMT R8, R9, 0x7632, R8 ;  /* 0x0000763209087816 */ /* 0x000fe20000000008 */
[----:B------:R-:W-:Y:S01]  /*1540*/  FADD R48, R19, R50 ;  /* 0x0000003213307221 */ /* 0x000fe20000000000 */
[----:B------:R-:W-:Y:S01]  /*1550*/  IMAD.U32 R19, R9, 0x10000, RZ ;  /* 0x0001000009137824 */ /* 0x000fe200078e00ff */
[----:B------:R-:W-:Y:S01]  /*1560*/  PRMT R9, R10, 0x7632, R9 ;  /* 0x000076320a097816 */ /* 0x000fe20000000009 */
[----:B------:R-:W-:Y:S02]  /*1570*/  IMAD.U32 R16, R16, 0x10000, RZ ;  /* 0x0001000010107824 */ /* 0x000fe400078e00ff */
[----:B------:R-:W-:Y:S01]  /*1580*/  FADD R47, R18, R53 ;  /* 0x00000035122f7221 */ /* 0x000fe20000000000 */
[----:B------:R-:W-:Y:S01]  /*1590*/  IMAD.U32 R8, R8, 0x10000, RZ ;  /* 0x0001000008087824 */ /* 0x000fe200078e00ff */
[----:B------:R-:W-:Y:S01]  /*15a0*/  F2FP.BF16.F32.PACK_AB R18, R49, R46 ;  /* 0x0000002e3112723e */ /* 0x000fe200000010ff */
[----:B------:R-:W-:-:S02]  /*15b0*/  IMAD.U32 R51, R10, 0x10000, RZ ;  /* 0x000100000a337824 */ /* 0x000fc400078e00ff */
[----:B-1----:R-:W-:Y:S01]  /*15c0*/  FADD R25, R25, R16 ;  /* 0x0000001019197221 */ /* 0x002fe20000000000 */
[----:B------:R-:W-:Y:S02]  /*15d0*/  IMAD.U32 R16, R9, 0x10000, RZ ;  /* 0x0001000009107824 */ /* 0x000fe400078e00ff */
[----:B------:R-:W-:Y:S01]  /*15e0*/  FADD R27, R27, R8 ;  /* 0x000000081b1b7221 */ /* 0x000fe20000000000 */
[C---:B------:R-:W-:Y:S01]  /*15f0*/  PRMT R10, R11.reuse, 0x7632, R10 ;  /* 0x000076320b0a7816 */ /* 0x040fe2000000000a */
[----:B------:R-:W1:Y:S01]  /*1600*/  LDC.64 R8, c[0x0][0x228] ;  /* 0x00008a00ff087b82 */ /* 0x000e620000000a00 */
[----:B------:R-:W-:Y:S02]  /*1610*/  IMAD.U32 R11, R11, 0x10000, RZ ;  /* 0x000100000b0b7824 */ /* 0x000fe400078e00ff */
[----:B------:R-:W-:Y:S01]  /*1620*/  FADD R24, R24, R17 ;  /* 0x0000001118187221 */ /* 0x000fe20000000000 */
[----:B------:R-:W-:Y:S02]  /*1630*/  IMAD.U32 R17, R5, 0x10000, RZ ;  /* 0x0001000005117824 */ /* 0x000fe400078e00ff */
[----:B------:R-:W-:Y:S01]  /*1640*/  FADD R26, R26, R19 ;  /* 0x000000131a1a7221 */ /* 0x000fe20000000000 */
[----:B------:R-:W-:-:S02]  /*1650*/  IMAD.U32 R10, R10, 0x10000, RZ ;  /* 0x000100000a0a7824 */ /* 0x000fc400078e00ff */
[----:B--2---:R-:W-:Y:S01]  /*1660*/  FADD R34, R34, R11 ;  /* 0x0000000b22227221 */ /* 0x004fe20000000000 */
[----:B------:R-:W-:Y:S02]  /*1670*/  IMAD.U32 R11, R4, 0x10000, RZ ;  /* 0x00010000040b7824 */ /* 0x000fe400078e00ff */
[----:B------:R-:W-:Y:S01]  /*1680*/  FADD R32, R32, R51 ;  /* 0x0000003320207221 */ /* 0x000fe20000000000 */
[--C-:B------:R-:W-:Y:S01]  /*1690*/  FADD R35, R35, R10.reuse ;  /* 0x0000000a23237221 */ /* 0x100fe20000000000 */
[----:B------:R-:W-:Y:S01]  /*16a0*/  PRMT R10, R4, 0x7632, R10 ;  /* 0x00007632040a7816 */ /* 0x000fe2000000000a */
[C---:B------:R-:W-:Y:S01]  /*16b0*/  IMAD.U32 R19, R6.reuse, 0x10000, RZ ;  /* 0x0001000006137824 */ /* 0x040fe200078e00ff */
[----:B------:R-:W-:Y:S01]  /*16c0*/  PRMT R4, R5, 0x7632, R4 ;  /* 0x0000763205047816 */ /* 0x000fe20000000004 */
[----:B-----5:R-:W-:Y:S01]  /*16d0*/  FADD R37, R33, R16 ;  /* 0x0000001021257221 */ /* 0x020fe20000000000 */
[----:B------:R-:W-:Y:S01]  /*16e0*/  PRMT R5, R6, 0x7632, R5 ;  /* 0x0000763206057816 */ /* 0x000fe20000000005 */
[----:B------:R-:W-:Y:S01]  /*16f0*/  IMAD.U32 R50, R10, 0x10000, RZ ;  /* 0x000100000a327824 */ /* 0x000fe200078e00ff */
[C---:B------:R-:W-:Y:S01]  /*1700*/  PRMT R51, R7.reuse, 0x7632, R51 ;  /* 0x0000763207337816 */ /* 0x040fe20000000033 */
[----:B------:R-:W-:-:S02]  /*1710*/  IMAD.U32 R7, R7, 0x10000, RZ ;  /* 0x0001000007077824 */ /* 0x000fc400078e00ff */
[----:B---3--:R-:W-:Y:S01]  /*1720*/  FADD R11, R20, R11 ;  /* 0x0000000b140b7221 */ /* 0x008fe20000000000 */
[----:B------:R-:W-:Y:S02]  /*1730*/  IMAD.U32 R4, R4, 0x10000, RZ ;  /* 0x0001000004047824 */ /* 0x000fe400078e00ff */
[----:B------:R-:W-:Y:S01]  /*1740*/  FADD R10, R22, R17 ;  /* 0x00000011160a7221 */ /* 0x000fe20000000000 */
[----:B------:R-:W-:Y:S02]  /*1750*/  IMAD.U32 R6, R5, 0x10000, RZ ;  /* 0x0001000005067824 */ /* 0x000fe400078e00ff */
[----:B------:R-:W-:Y:S01]  /*1760*/  FADD R50, R21, R50 ;  /* 0x0000003215327221 */ /* 0x000fe20000000000 */
[----:B------:R-:W-:Y:S01]  /*1770*/  FADD R33, R23, R4 ;  /* 0x0000000417217221 */ /* 0x000fe20000000000 */
[----:B------:R-:W-:Y:S01]  /*1780*/  FADD R14, R14, R7 ;  /* 0x000000070e0e7221 */ /* 0x000fe20000000000 */
[----:B------:R-:W-:Y:S01]  /*1790*/  FADD R13, R13, R6 ;  /* 0x000000060d0d7221 */ /* 0x000fe20000000000 */
[----:B------:R-:W-:Y:S01]  /*17a0*/  F2FP.BF16.F32.PACK_AB R20, R25, R24 ;  /* 0x000000181914723e */ /* 0x000fe200000010ff */
[----:B------:R-:W-:Y:S01]  /*17b0*/  FADD R12, R12, R19 ;  /* 0x000000130c0c7221 */ /* 0x000fe20000000000 */
[----:B------:R-:W-:Y:S01]  /*17c0*/  F2FP.BF16.F32.PACK_AB R4, R40, R39 ;  /* 0x000000272804723e */ /* 0x000fe200000010ff */
[----:B-1----:R-:W-:Y:S01]  /*17d0*/  IMAD.WIDE R24, R0, 0x2, R8 ;  /* 0x0000000200187825 */ /* 0x002fe200078e0208 */
[----:B------:R-:W-:-:S02]  /*17e0*/  F2FP.BF16.F32.PACK_AB R5, R41, R38 ;  /* 0x000000262905723e */ /* 0x000fc400000010ff */
[----:B------:R-:W-:Y:S02]  /*17f0*/  F2FP.BF16.F32.PACK_AB R6, R44, R43 ;  /* 0x0000002b2c06723e */ /* 0x000fe400000010ff */
[----:B------:R-:W-:Y:S02]  /*1800*/  F2FP.BF16.F32.PACK_AB R7, R45, R42 ;  /* 0x0000002a2d07723e */ /* 0x000fe400000010ff */
[----:B------:R-:W-:Y:S01]  /*1810*/  F2FP.BF16.F32.PACK_AB R17, R31, R28 ;  /* 0x0000001c1f11723e */ /* 0x000fe200000010ff */
[----:B------:R-:W-:Y:S01]  /*1820*/  IMAD.U32 R28, R51, 0x10000, RZ ;  /* 0x00010000331c7824 */ /* 0x000fe200078e00ff */
[----:B------:R-:W-:Y:S01]  /*1830*/  F2FP.BF16.F32.PACK_AB R21, R27, R26 ;  /* 0x0000001a1b15723e */ /* 0x000fe200000010ff */
[----:B------:R-:W-:Y:S01]  /*1840*/  IMAD.WIDE R26, R2, 0x2, R8 ;  /* 0x00000002021a7825 */ /* 0x000fe200078e0208 */
[----:B------:R-:W-:-:S03]  /*1850*/  F2FP.BF16.F32.PACK_AB R16, R30, R29 ;  /* 0x0000001d1e10723e */ /* 0x000fc600000010ff */
[----:B------:R-:W-:Y:S01]  /*1860*/  FADD R15, R15, R28 ;  /* 0x0000001c0f0f7221 */ /* 0x000fe20000000000 */
[----:B------:R-:W-:Y:S01]  /*1870*/  F2FP.BF16.F32.PACK_AB R19, R48, R47 ;  /* 0x0000002f3013723e */ /* 0x000fe200000010ff */
[--C-:B------:R-:W-:Y:S01]  /*1880*/  IMAD.WIDE R2, R3, 0x2, R8.reuse ;  /* 0x0000000203027825 */ /* 0x100fe200078e0208 */
[----:B------:R-:W-:Y:S01]  /*1890*/  F2FP.BF16.F32.PACK_AB R22, R37, R32 ;  /* 0x000000202516723e */ /* 0x000fe200000010ff */
[----:B------:R1:W-:Y:S01]  /*18a0*/  @P1 STG.E.128 desc[UR16][R24.64], R4 ;  /* 0x0000000418001986 */ /* 0x0003e2000c101d10 */
[----:B------:R-:W-:Y:S01]  /*18b0*/  F2FP.BF16.F32.PACK_AB R23, R35, R34 ;  /* 0x000000222317723e */ /* 0x000fe200000010ff */
[----:B------:R-:W-:Y:S01]  /*18c0*/  IMAD.WIDE R36, R36, 0x2, R8 ;  /* 0x0000000224247825 */ /* 0x000fe200078e0208 */
[----:B------:R-:W-:Y:S01]  /*18d0*/  F2FP.BF16.F32.PACK_AB R32, R50, R11 ;  /* 0x0000000b3220723e */ /* 0x000fe200000010ff */
[----:B------:R1:W-:Y:S01]  /*18e0*/  @P2 STG.E.128 desc[UR16][R26.64], R16 ;  /* 0x000000101a002986 */ /* 0x0003e2000c101d10 */
[----:B------:R-:W-:Y:S02]  /*18f0*/  F2FP.BF16.F32.PACK_AB R33, R33, R10 ;  /* 0x0000000a2121723e */ /* 0x000fe400000010ff */
[----:B------:R-:W-:Y:S01]  /*1900*/  F2FP.BF16.F32.PACK_AB R34, R13, R12 ;  /* 0x0000000c0d22723e */ /* 0x000fe200000010ff */
[----:B------:R1:W-:Y:S01]  /*1910*/  @P3 STG.E.128 desc[UR16][R2.64], R20 ;  /* 0x0000001402003986 */ /* 0x0003e2000c101d10 */
[----:B------:R-:W-:Y:S01]  /*1920*/  F2FP.BF16.F32.PACK_AB R35, R15, R14 ;  /* 0x0000000e0f23723e */ /* 0x000fe200000010ff */
[----:B------:R-:W-:Y:S06]  /*1930*/  @!P0 EXIT ;  /* 0x000000000000894d */ /* 0x000fec0003800000 */
[----:B------:R-:W-:Y:S01]  /*1940*/  STG.E.128 desc[UR16][R36.64], R32 ;  /* 0x0000002024007986 */ /* 0x000fe2000c101d10 */
[----:B------:R-:W-:Y:S05]  /*1950*/  EXIT ;  /* 0x000000000000794d */ /* 0x000fea0003800000 */
.L_x_1:
[----:B------:R-:W-:-:S00]  /*1960*/  BRA `(.L_x_1) ;  /* 0xfffffffc00fc7947 */ /* 0x000fc0000383ffff */
[----:B------:R-:W-:-:S00]  /*1970*/  NOP ;  /* 0x0000000000007918 */ /* 0x000fc00000000000 */
        /* <DEDUP_REMOVED lines=8> */
.L_x_2:


//--------------------- .nv.shared.triton_mm      --------------------------
	.section	.nv.shared.triton_mm,"aw",@nobits
	.sectionflags	@""
	.align	16
	.zero		1024


//--------------------- .nv.constant0.triton_mm   --------------------------
	.section	.nv.constant0.triton_mm,"a",@progbits
	.sectionflags	@""
	.align	4
.nv.constant0.triton_mm:
	.zero		564
